	.headerflags	@"EF_CUDA_TEXMODE_UNIFIED EF_CUDA_64BIT_ADDRESS EF_CUDA_ACCELERATORS EF_CUDA_SM90 EF_CUDA_VIRTUAL_SM(EF_CUDA_SM90)"
	.elftype	@"ET_EXEC"


//--------------------- .nv.info                  --------------------------
	.section	.nv.info,"",@"SHT_CUDA_INFO"
	.align	4


	//----- nvinfo : EIATTR_REGCOUNT
	.align		4
        /*0000*/ 	.byte	0x04, 0x2f
        /*0002*/ 	.short	(.L_1 - .L_0)
	.align		4
.L_0:
        /*0004*/ 	.word	index@(triton_per_fused__to_copy_abs_add_div_le_max_mean_mul_pow_rsub_sub_0)
        /*0008*/ 	.word	0x00000019


	//----- nvinfo : EIATTR_MIN_STACK_SIZE
	.align		4
.L_1:
        /*000c*/ 	.byte	0x04, 0x12
        /*000e*/ 	.short	(.L_3 - .L_2)
	.align		4
.L_2:
        /*0010*/ 	.word	index@(triton_per_fused__to_copy_abs_add_div_le_max_mean_mul_pow_rsub_sub_0)
        /*0014*/ 	.word	0x00000000


	//----- nvinfo : EIATTR_FRAME_SIZE
	.align		4
.L_3:
        /*0018*/ 	.byte	0x04, 0x11
        /*001a*/ 	.short	(.L_5 - .L_4)
	.align		4
.L_4:
        /*001c*/ 	.word	index@(triton_per_fused__to_copy_abs_add_div_le_max_mean_mul_pow_rsub_sub_0)
        /*0020*/ 	.word	0x00000000


	//----- nvinfo : EIATTR_MIN_STACK_SIZE
	.align		4
.L_5:
        /*0024*/ 	.byte	0x04, 0x12
        /*0026*/ 	.short	(.L_7 - .L_6)
	.align		4
.L_6:
        /*0028*/ 	.word	index@(triton_per_fused__to_copy_abs_add_div_le_max_mean_mul_pow_rsub_sub_0)
        /*002c*/ 	.word	0x00000000
.L_7:


//--------------------- .nv.info.triton_per_fused__to_copy_abs_add_div_le_max_mean_mul_pow_rsub_sub_0 --------------------------
	.section	.nv.info.triton_per_fused__to_copy_abs_add_div_le_max_mean_mul_pow_rsub_sub_0,"",@"SHT_CUDA_INFO"
	.sectionflags	@""
	.align	4


	//----- nvinfo : EIATTR_CUDA_API_VERSION
	.align		4
        /*0000*/ 	.byte	0x04, 0x37
        /*0002*/ 	.short	(.L_9 - .L_8)
.L_8:
        /*0004*/ 	.word	0x0000007c


	//----- nvinfo : EIATTR_KPARAM_INFO
	.align		4
.L_9:
        /*0008*/ 	.byte	0x04, 0x17
        /*000a*/ 	.short	(.L_11 - .L_10)
.L_10:
        /*000c*/ 	.word	0x00000000
        /*0010*/ 	.short	0x0003
        /*0012*/ 	.short	0x0018
        /*0014*/ 	.byte	0x00, 0xf0, 0x11, 0x00


	//----- nvinfo : EIATTR_KPARAM_INFO
	.align		4
.L_11:
        /*0018*/ 	.byte	0x04, 0x17
        /*001a*/ 	.short	(.L_13 - .L_12)
.L_12:
        /*001c*/ 	.word	0x00000000
        /*0020*/ 	.short	0x0002
        /*0022*/ 	.short	0x0010
        /*0024*/ 	.byte	0x00, 0xf4, 0x21, 0x00


	//----- nvinfo : EIATTR_KPARAM_INFO
	.align		4
.L_13:
        /*0028*/ 	.byte	0x04, 0x17
        /*002a*/ 	.short	(.L_15 - .L_14)
.L_14:
        /*002c*/ 	.word	0x00000000
        /*0030*/ 	.short	0x0001
        /*0032*/ 	.short	0x0008
        /*0034*/ 	.byte	0x00, 0xf4, 0x21, 0x00


	//----- nvinfo : EIATTR_KPARAM_INFO
	.align		4
.L_15:
        /*0038*/ 	.byte	0x04, 0x17
        /*003a*/ 	.short	(.L_17 - .L_16)
.L_16:
        /*003c*/ 	.word	0x00000000
        /*0040*/ 	.short	0x0000
        /*0042*/ 	.short	0x0000
        /*0044*/ 	.byte	0x00, 0xf4, 0x21, 0x00


	//----- nvinfo : EIATTR_SPARSE_MMA_MASK
	.align		4
.L_17:
        /*0048*/ 	.byte	0x03, 0x50
        /*004a*/ 	.short	0x0000


	//----- nvinfo : EIATTR_MAXREG_COUNT
	.align		4
        /*004c*/ 	.byte	0x03, 0x1b
        /*004e*/ 	.short	0x00ff


	//----- nvinfo : EIATTR_COOP_GROUP_MASK_REGIDS
	.align		4
        /*0050*/ 	.byte	0x04, 0x29
        /*0052*/ 	.short	(.L_19 - .L_18)


	//   ....[0]....
.L_18:
        /*0054*/ 	.word	0xffffffff


	//   ....[1]....
        /*0058*/ 	.word	0xffffffff


	//   ....[2]....
        /*005c*/ 	.word	0xffffffff


	//   ....[3]....
        /*0060*/ 	.word	0xffffffff


	//   ....[4]....
        /*0064*/ 	.word	0xffffffff


	//   ....[5]....
        /*0068*/ 	.word	0xffffffff


	//   ....[6]....
        /*006c*/ 	.word	0xffffffff


	//   ....[7]....
        /*0070*/ 	.word	0xffffffff


	//   ....[8]....
        /*0074*/ 	.word	0xffffffff


	//   ....[9]....
        /*0078*/ 	.word	0xffffffff


	//   ....[10]....
        /*007c*/ 	.word	0xffffffff


	//   ....[11]....
        /*0080*/ 	.word	0xffffffff


	//----- nvinfo : EIATTR_COOP_GROUP_INSTR_OFFSETS
	.align		4
.L_19:
        /*0084*/ 	.byte	0x04, 0x28
        /*0086*/ 	.short	(.L_21 - .L_20)


	//   ....[0]....
.L_20:
        /*0088*/ 	.word	0x00000210


	//   ....[1]....
        /*008c*/ 	.word	0x00000250


	//   ....[2]....
        /*0090*/ 	.word	0x00000290


	//   ....[3]....
        /*0094*/ 	.word	0x000002d0


	//   ....[4]....
        /*0098*/ 	.word	0x00000320


	//   ....[5]....
        /*009c*/ 	.word	0x000003c0


	//   ....[6]....
        /*00a0*/ 	.word	0x00000720


	//   ....[7]....
        /*00a4*/ 	.word	0x00000740


	//   ....[8]....
        /*00a8*/ 	.word	0x00000760


	//   ....[9]....
        /*00ac*/ 	.word	0x00000780


	//   ....[10]....
        /*00b0*/ 	.word	0x000007a0


	//   ....[11]....
        /*00b4*/ 	.word	0x000007f0


	//----- nvinfo : EIATTR_EXIT_INSTR_OFFSETS
	.align		4
.L_21:
        /*00b8*/ 	.byte	0x04, 0x1c
        /*00ba*/ 	.short	(.L_23 - .L_22)


	//   ....[0]....
.L_22:
        /*00bc*/ 	.word	0x00000860


	//   ....[1]....
        /*00c0*/ 	.word	0x000008b0


	//----- nvinfo : EIATTR_REQNTID
	.align		4
.L_23:
        /*00c4*/ 	.byte	0x04, 0x10
        /*00c6*/ 	.short	(.L_25 - .L_24)
.L_24:
        /*00c8*/ 	.word	0x00000040
        /*00cc*/ 	.word	0x00000001
        /*00d0*/ 	.word	0x00000001


	//----- nvinfo : EIATTR_CBANK_PARAM_SIZE
	.align		4
.L_25:
        /*00d4*/ 	.byte	0x03, 0x19
        /*00d6*/ 	.short	0x001c


	//----- nvinfo : EIATTR_PARAM_CBANK
	.align		4
        /*00d8*/ 	.byte	0x04, 0x0a
        /*00da*/ 	.short	(.L_27 - .L_26)
	.align		4
.L_26:
        /*00dc*/ 	.word	index@(.nv.constant0.triton_per_fused__to_copy_abs_add_div_le_max_mean_mul_pow_rsub_sub_0)
        /*00e0*/ 	.short	0x0210
        /*00e2*/ 	.short	0x001c


	//----- nvinfo : EIATTR_SW_WAR
	.align		4
.L_27:
        /*00e4*/ 	.byte	0x04, 0x36
        /*00e6*/ 	.short	(.L_29 - .L_28)
.L_28:
        /*00e8*/ 	.word	0x00000008
.L_29:


//--------------------- .nv.callgraph             --------------------------
	.section	.nv.callgraph,"",@"SHT_CUDA_CALLGRAPH"
	.align	4
	.sectionentsize	8
	.align		4
        /*0000*/ 	.word	0x00000000
	.align		4
        /*0004*/ 	.word	0xffffffff
	.align		4
        /*0008*/ 	.word	0x00000000
	.align		4
        /*000c*/ 	.word	0xfffffffe
	.align		4
        /*0010*/ 	.word	0x00000000
	.align		4
        /*0014*/ 	.word	0xfffffffd
	.align		4
        /*0018*/ 	.word	0x00000000
	.align		4
        /*001c*/ 	.word	0xfffffffc


//--------------------- .text.triton_per_fused__to_copy_abs_add_div_le_max_mean_mul_pow_rsub_sub_0 --------------------------
	.section	.text.triton_per_fused__to_copy_abs_add_div_le_max_mean_mul_pow_rsub_sub_0,"ax",@progbits
	.sectionflags	@"SHF_BARRIERS=1"
	.align	128
        .global         triton_per_fused__to_copy_abs_add_div_le_max_mean_mul_pow_rsub_sub_0
        .type           triton_per_fused__to_copy_abs_add_div_le_max_mean_mul_pow_rsub_sub_0,@function
        .size           triton_per_fused__to_copy_abs_add_div_le_max_mean_mul_pow_rsub_sub_0,(.L_x_1 - triton_per_fused__to_copy_abs_add_div_le_max_mean_mul_pow_rsub_sub_0)
        .other          triton_per_fused__to_copy_abs_add_div_le_max_mean_mul_pow_rsub_sub_0,@"STO_CUDA_ENTRY STV_DEFAULT"
triton_per_fused__to_copy_abs_add_div_le_max_mean_mul_pow_rsub_sub_0:
.text.triton_per_fused__to_copy_abs_add_div_le_max_mean_mul_pow_rsub_sub_0:
[----:B------:R-:W0:Y:S02]  /*0000*/  LDC R1, c[0x0][0x28] ;  /* 0x00000a00ff017b82 */ /* 0x000e240000000800 */
[----:B------:R-:W1:Y:S01]  /*0010*/  S2R R14, SR_TID.X ;  /* 0x00000000000e7919 */ /* 0x000e620000002100 */
[----:B------:R-:W2:Y:S01]  /*0020*/  LDC.64 R8, c[0x0][0x218] ;  /* 0x00008600ff087b82 */ /* 0x000ea20000000a00 */
[----:B------:R-:W-:-:S07]  /*0030*/  ULDC.64 UR6, c[0x0][0x208] ;  /* 0x0000820000067ab9 */ /* 0x000fce0000000a00 */
[----:B------:R-:W3:Y:S01]  /*0040*/  LDC.64 R12, c[0x0][0x220] ;  /* 0x00008800ff0c7b82 */ /* 0x000ee20000000a00 */
[----:B-1----:R-:W-:-:S04]  /*0050*/  SHF.L.U32 R0, R14, 0x2, RZ ;  /* 0x000000020e007819 */ /* 0x002fc800000006ff */
[----:B------:R-:W-:-:S05]  /*0060*/  LOP3.LUT R5, R0, 0xfc, RZ, 0xc0, !PT ;  /* 0x000000fc00057812 */ /* 0x000fca00078ec0ff */
[----:B--2---:R-:W-:-:S04]  /*0070*/  IMAD.WIDE.U32 R8, R5, 0x4, R8 ;  /* 0x0000000405087825 */ /* 0x004fc800078e0008 */
[----:B---3--:R-:W-:Y:S02]  /*0080*/  IMAD.WIDE.U32 R12, R5, 0x4, R12 ;  /* 0x00000004050c7825 */ /* 0x008fe400078e000c */
[----:B------:R-:W2:Y:S04]  /*0090*/  LDG.E.128 R8, desc[UR6][R8.64] ;  /* 0x0000000608087981 */ /* 0x000ea8000c1e1d00 */
[----:B------:R-:W2:Y:S01]  /*00a0*/  LDG.E.128 R4, desc[UR6][R12.64] ;  /* 0x000000060c047981 */ /* 0x000ea2000c1e1d00 */
[----:B------:R-:W1:Y:S01]  /*00b0*/  S2UR UR5, SR_CgaCtaId ;  /* 0x00000000000579c3 */ /* 0x000e620000008800 */
[----:B------:R-:W-:Y:S01]  /*00c0*/  UMOV UR4, 0x400 ;  /* 0x0000040000047882 */ /* 0x000fe20000000000 */
[----:B------:R-:W-:Y:S01]  /*00d0*/  ISETP.GE.AND P2, PT, R14, 0x2, PT ;  /* 0x000000020e00780c */ /* 0x000fe20003f46270 */
[----:B-1----:R-:W-:Y:S01]  /*00e0*/  UPRMT UR4, UR5, 0x654, UR4 ;  /* 0x0000065405047896 */ /* 0x002fe20008000004 */
[----:B--2---:R-:W-:Y:S01]  /*00f0*/  FADD R4, R8, -R4 ;  /* 0x8000000408047221 */ /* 0x004fe20000000000 */
[----:B------:R-:W-:Y:S01]  /*0100*/  FADD R5, R9, -R5 ;  /* 0x8000000509057221 */ /* 0x000fe20000000000 */
[----:B------:R-:W-:Y:S01]  /*0110*/  FADD R6, R10, -R6 ;  /* 0x800000060a067221 */ /* 0x000fe20000000000 */
[----:B------:R-:W-:Y:S01]  /*0120*/  FADD R7, R11, -R7 ;  /* 0x800000070b077221 */ /* 0x000fe20000000000 */
[----:B------:R-:W-:Y:S01]  /*0130*/  LOP3.LUT R9, R14, 0x1, RZ, 0xc0, !PT ;  /* 0x000000010e097812 */ /* 0x000fe200078ec0ff */
[-C--:B------:R-:W-:Y:S01]  /*0140*/  FMUL R17, R5, R5.reuse ;  /* 0x0000000505117220 */ /* 0x080fe20000400000 */
[C---:B------:R-:W-:Y:S01]  /*0150*/  FSETP.GT.AND P0, PT, |R4|.reuse, |R5|, PT ;  /* 0x400000050400720b */ /* 0x040fe20003f04200 */
[----:B------:R-:W-:Y:S01]  /*0160*/  FMUL R19, R7, R7 ;  /* 0x0000000707137220 */ /* 0x000fe20000400000 */
[----:B------:R-:W-:-:S02]  /*0170*/  FSETP.NAN.AND P1, PT, R4, R4, PT ;  /* 0x000000040400720b */ /* 0x000fc40003f28000 */
[----:B------:R-:W-:-:S04]  /*0180*/  FSEL R15, |R4|, |R5|, P0 ;  /* 0x40000005040f7208 */ /* 0x000fc80000000200 */
[----:B------:R-:W-:-:S04]  /*0190*/  FSEL R15, |R4|, R15, P1 ;  /* 0x0000000f040f7208 */ /* 0x000fc80000800200 */
[C---:B------:R-:W-:Y:S02]  /*01a0*/  FSETP.GT.AND P1, PT, R15.reuse, |R6|, PT ;  /* 0x400000060f00720b */ /* 0x040fe40003f24000 */
[----:B------:R-:W-:-:S11]  /*01b0*/  FSETP.NAN.AND P0, PT, R15, R15, PT ;  /* 0x0000000f0f00720b */ /* 0x000fd60003f08000 */
[----:B------:R-:W-:-:S04]  /*01c0*/  @!P1 FSEL R15, R15, |R6|, P0 ;  /* 0x400000060f0f9208 */ /* 0x000fc80000000000 */
[C---:B------:R-:W-:Y:S02]  /*01d0*/  FSETP.GT.AND P0, PT, R15.reuse, |R7|, PT ;  /* 0x400000070f00720b */ /* 0x040fe40003f04000 */
[----:B------:R-:W-:-:S11]  /*01e0*/  FSETP.NAN.AND P1, PT, R15, R15, PT ;  /* 0x0000000f0f00720b */ /* 0x000fd60003f28000 */
[----:B------:R-:W-:-:S04]  /*01f0*/  @!P0 FSEL R15, R15, |R7|, P1 ;  /* 0x400000070f0f8208 */ /* 0x000fc80000800000 */
[C---:B------:R-:W-:Y:S01]  /*0200*/  FSETP.NAN.AND P1, PT, R15.reuse, R15, PT ;  /* 0x0000000f0f00720b */ /* 0x040fe20003f28000 */
[----:B------:R-:W1:Y:S02]  /*0210*/  SHFL.BFLY PT, R8, R15, 0x10, 0x1f ;  /* 0x0e001f000f087f89 */ /* 0x000e6400000e0000 */
[----:B-1----:R-:W-:-:S13]  /*0220*/  FSETP.GT.AND P0, PT, R15, R8, PT ;  /* 0x000000080f00720b */ /* 0x002fda0003f04000 */
[----:B------:R-:W-:-:S04]  /*0230*/  @!P0 FSEL R15, R15, R8, P1 ;  /* 0x000000080f0f8208 */ /* 0x000fc80000800000 */
        /* <DEDUP_REMOVED lines=11> */
[----:B------:R-:W-:Y:S02]  /*02f0*/  @!P0 FSEL R15, R15, R8, P1 ;  /* 0x000000080f0f8208 */ /* 0x000fe40000800000 */
[----:B------:R-:W-:Y:S02]  /*0300*/  LOP3.LUT P1, RZ, R14, 0x1f, RZ, 0xc0, !PT ;  /* 0x0000001f0eff7812 */ /* 0x000fe4000782c0ff */
[----:B------:R-:W-:Y:S01]  /*0310*/  FSETP.NAN.AND P3, PT, R15, R15, PT ;  /* 0x0000000f0f00720b */ /* 0x000fe20003f68000 */
[----:B------:R-:W1:Y:S01]  /*0320*/  SHFL.BFLY PT, R10, R15, 0x1, 0x1f ;  /* 0x0c201f000f0a7f89 */ /* 0x000e6200000e0000 */
[----:B------:R-:W-:-:S04]  /*0330*/  SHF.R.U32.HI R8, RZ, 0x3, R14 ;  /* 0x00000003ff087819 */ /* 0x000fc8000001160e */
[----:B------:R-:W-:Y:S02]  /*0340*/  LOP3.LUT R8, R8, 0x4, RZ, 0xc0, !PT ;  /* 0x0000000408087812 */ /* 0x000fe400078ec0ff */
[----:B-1----:R-:W-:-:S13]  /*0350*/  FSETP.GT.AND P0, PT, R15, R10, PT ;  /* 0x0000000a0f00720b */ /* 0x002fda0003f04000 */
[----:B------:R-:W-:Y:S02]  /*0360*/  @!P0 SEL R15, R15, R10, P3 ;  /* 0x0000000a0f0f8207 */ /* 0x000fe40001800000 */
[----:B------:R-:W-:-:S03]  /*0370*/  ISETP.NE.U32.AND P0, PT, R9, 0x1, PT ;  /* 0x000000010900780c */ /* 0x000fc60003f05070 */
[----:B------:R-:W-:Y:S01]  /*0380*/  @!P1 STS [R8+UR4], R15 ;  /* 0x0000000f08009988 */ /* 0x000fe20008000804 */
[----:B------:R-:W-:Y:S01]  /*0390*/  BAR.SYNC.DEFER_BLOCKING 0x0 ;  /* 0x0000000000007b1d */ /* 0x000fe20000010000 */
[----:B------:R-:W-:-:S05]  /*03a0*/  ISETP.LT.AND P0, PT, R14, 0x2, P0 ;  /* 0x000000020e00780c */ /* 0x000fca0000701270 */
[----:B------:R-:W1:Y:S04]  /*03b0*/  @!P2 LDS R3, [R0+UR4] ;  /* 0x000000040003a984 */ /* 0x000e680008000800 */
[----:B-1----:R-:W1:Y:S01]  /*03c0*/  SHFL.BFLY PT, R10, R3, 0x1, 0x1f ;  /* 0x0c201f00030a7f89 */ /* 0x002e6200000e0000 */
[C---:B------:R-:W-:Y:S02]  /*03d0*/  FSETP.NAN.AND P4, PT, R3.reuse, R3, PT ;  /* 0x000000030300720b */ /* 0x040fe40003f88000 */
[----:B-1----:R-:W-:-:S04]  /*03e0*/  FSETP.GT.AND P3, PT, R3, R10, PT ;  /* 0x0000000a0300720b */ /* 0x002fc80003f64000 */
[----:B------:R-:W-:-:S04]  /*03f0*/  SEL R10, R3, R10, P3 ;  /* 0x0000000a030a7207 */ /* 0x000fc80001800000 */
[----:B------:R-:W-:Y:S01]  /*0400*/  SEL R9, R3, R10, P4 ;  /* 0x0000000a03097207 */ /* 0x000fe20002000000 */
[----:B------:R-:W-:-:S04]  /*0410*/  FMUL R3, R6, R6 ;  /* 0x0000000606037220 */ /* 0x000fc80000400000 */
[----:B------:R-:W-:Y:S01]  /*0420*/  @P0 STS [R0+UR4], R9 ;  /* 0x0000000900000988 */ /* 0x000fe20008000804 */
[----:B------:R-:W-:Y:S06]  /*0430*/  BAR.SYNC.DEFER_BLOCKING 0x0 ;  /* 0x0000000000007b1d */ /* 0x000fec0000010000 */
[----:B------:R-:W1:Y:S02]  /*0440*/  LDS R10, [UR4] ;  /* 0x00000004ff0a7984 */ /* 0x000e640008000800 */
[----:B-1----:R-:W-:-:S04]  /*0450*/  FADD R10, RZ, R10 ;  /* 0x0000000aff0a7221 */ /* 0x002fc80000000000 */
[----:B------:R-:W-:-:S04]  /*0460*/  FMUL R12, R10, 0.20000000298023223877 ;  /* 0x3e4ccccd0a0c7820 */ /* 0x000fc80000400000 */
[C---:B------:R-:W-:Y:S01]  /*0470*/  FADD R20, R12.reuse, R12 ;  /* 0x0000000c0c147221 */ /* 0x040fe20000000000 */
[CC--:B------:R-:W-:Y:S01]  /*0480*/  FMUL R11, R12.reuse, R12.reuse ;  /* 0x0000000c0c0b7220 */ /* 0x0c0fe20000400000 */
[CC--:B------:R-:W-:Y:S01]  /*0490*/  FFMA R17, R12.reuse, R12.reuse, R17 ;  /* 0x0000000c0c117223 */ /* 0x0c0fe20000000011 */
[-C--:B------:R-:W-:Y:S01]  /*04a0*/  FFMA R18, R12, R12.reuse, R3 ;  /* 0x0000000c0c127223 */ /* 0x080fe20000000003 */
[----:B------:R-:W-:Y:S01]  /*04b0*/  FSET.BF.LE.AND R10, |R5|, R12, PT ;  /* 0x0000000c050a720a */ /* 0x000fe20003803200 */
[----:B------:R-:W-:Y:S01]  /*04c0*/  FFMA R16, R4, R4, R11 ;  /* 0x0000000404107223 */ /* 0x000fe2000000000b */
[----:B------:R-:W-:Y:S01]  /*04d0*/  BAR.SYNC.DEFER_BLOCKING 0x0 ;  /* 0x0000000000007b1d */ /* 0x000fe20000010000 */
[----:B------:R-:W-:Y:S01]  /*04e0*/  FSETP.GT.AND P3, PT, |R20|, 8.50705917302346158658e+37, PT ;  /* 0x7e8000001400780b */ /* 0x000fe20003f64200 */
[-C--:B------:R-:W-:Y:S01]  /*04f0*/  FFMA R19, R12, R12.reuse, R19 ;  /* 0x0000000c0c137223 */ /* 0x080fe20000000013 */
[----:B------:R-:W-:Y:S01]  /*0500*/  FSETP.GEU.AND P4, PT, |R20|, 1.175494350822287508e-38, PT ;  /* 0x008000001400780b */ /* 0x000fe20003f8e200 */
[----:B------:R-:W-:Y:S01]  /*0510*/  FADD R11, -R10, 1 ;  /* 0x3f8000000a0b7421 */ /* 0x000fe20000000100 */
[----:B------:R-:W-:-:S02]  /*0520*/  FSET.BF.LE.AND R3, |R4|, R12, PT ;  /* 0x0000000c0403720a */ /* 0x000fc40003803200 */
[-C--:B------:R-:W-:Y:S02]  /*0530*/  FSET.BF.LE.AND R9, |R6|, R12.reuse, PT ;  /* 0x0000000c0609720a */ /* 0x080fe40003803200 */
[----:B------:R-:W-:Y:S01]  /*0540*/  FSET.BF.LE.AND R12, |R7|, R12, PT ;  /* 0x0000000c070c720a */ /* 0x000fe20003803200 */
[----:B------:R-:W-:Y:S02]  /*0550*/  FADD R13, -R3, 1 ;  /* 0x3f800000030d7421 */ /* 0x000fe40000000100 */
[----:B------:R-:W-:Y:S02]  /*0560*/  FADD R15, -R9, 1 ;  /* 0x3f800000090f7421 */ /* 0x000fe40000000100 */
[----:B------:R-:W-:Y:S01]  /*0570*/  @P3 FMUL R20, R20, 0.25 ;  /* 0x3e80000014143820 */ /* 0x000fe20000400000 */
[----:B------:R-:W-:Y:S01]  /*0580*/  @P3 FMUL R17, R17, 0.25 ;  /* 0x3e80000011113820 */ /* 0x000fe20000400000 */
[----:B------:R-:W-:Y:S01]  /*0590*/  @P3 FMUL R16, R16, 0.25 ;  /* 0x3e80000010103820 */ /* 0x000fe20000400000 */
[----:B------:R-:W-:Y:S01]  /*05a0*/  @P3 FMUL R18, R18, 0.25 ;  /* 0x3e80000012123820 */ /* 0x000fe20000400000 */
[----:B------:R-:W-:Y:S01]  /*05b0*/  @!P4 FMUL R20, R20, 16777216 ;  /* 0x4b8000001414c820 */ /* 0x000fe20000400000 */
[----:B------:R-:W-:Y:S01]  /*05c0*/  @!P4 FMUL R17, R17, 16777216 ;  /* 0x4b8000001111c820 */ /* 0x000fe20000400000 */
[----:B------:R-:W-:Y:S01]  /*05d0*/  @!P4 FMUL R16, R16, 16777216 ;  /* 0x4b8000001010c820 */ /* 0x000fe20000400000 */
[----:B------:R-:W-:Y:S01]  /*05e0*/  @P3 FMUL R19, R19, 0.25 ;  /* 0x3e80000013133820 */ /* 0x000fe20000400000 */
[----:B------:R-:W-:-:S02]  /*05f0*/  @!P4 FMUL R18, R18, 16777216 ;  /* 0x4b8000001212c820 */ /* 0x000fc40000400000 */
[----:B------:R-:W1:Y:S01]  /*0600*/  MUFU.RCP R20, R20 ;  /* 0x0000001400147308 */ /* 0x000e620000001000 */
[----:B------:R-:W-:Y:S01]  /*0610*/  @!P4 FMUL R19, R19, 16777216 ;  /* 0x4b8000001313c820 */ /* 0x000fe20000400000 */
[C---:B-1----:R-:W-:Y:S01]  /*0620*/  FMUL R22, R20.reuse, R17 ;  /* 0x0000001114167220 */ /* 0x042fe20000400000 */
[C---:B------:R-:W-:Y:S01]  /*0630*/  FMUL R16, R20.reuse, R16 ;  /* 0x0000001014107220 */ /* 0x040fe20000400000 */
[C---:B------:R-:W-:Y:S01]  /*0640*/  FMUL R18, R20.reuse, R18 ;  /* 0x0000001214127220 */ /* 0x040fe20000400000 */
[----:B------:R-:W-:Y:S01]  /*0650*/  FMUL R20, R20, R19 ;  /* 0x0000001314147220 */ /* 0x000fe20000400000 */
[----:B------:R-:W-:Y:S01]  /*0660*/  FMUL R22, R11, R22 ;  /* 0x000000160b167220 */ /* 0x000fe20000400000 */
[----:B------:R-:W-:Y:S01]  /*0670*/  FMUL R13, R13, R16 ;  /* 0x000000100d0d7220 */ /* 0x000fe20000400000 */
[----:B------:R-:W-:Y:S01]  /*0680*/  FMUL R15, R15, R18 ;  /* 0x000000120f0f7220 */ /* 0x000fe20000400000 */
[----:B------:R-:W-:Y:S01]  /*0690*/  FADD R11, -R12, 1 ;  /* 0x3f8000000c0b7421 */ /* 0x000fe20000000100 */
[----:B------:R-:W-:Y:S01]  /*06a0*/  FFMA R22, |R5|, R10, R22 ;  /* 0x0000000a05167223 */ /* 0x000fe20000000216 */
[----:B------:R-:W-:Y:S01]  /*06b0*/  FFMA R13, |R4|, R3, R13 ;  /* 0x00000003040d7223 */ /* 0x000fe2000000020d */
[----:B------:R-:W-:Y:S01]  /*06c0*/  FFMA R15, |R6|, R9, R15 ;  /* 0x00000009060f7223 */ /* 0x000fe2000000020f */
[----:B------:R-:W-:-:S02]  /*06d0*/  FMUL R20, R11, R20 ;  /* 0x000000140b147220 */ /* 0x000fc40000400000 */
[----:B------:R-:W-:Y:S02]  /*06e0*/  FADD R22, R22, R13 ;  /* 0x0000000d16167221 */ /* 0x000fe40000000000 */
[----:B------:R-:W-:Y:S02]  /*06f0*/  FFMA R20, |R7|, R12, R20 ;  /* 0x0000000c07147223 */ /* 0x000fe40000000214 */
[----:B------:R-:W-:-:S04]  /*0700*/  FADD R15, R15, R22 ;  /* 0x000000160f0f7221 */ /* 0x000fc80000000000 */
[----:B------:R-:W-:-:S05]  /*0710*/  FADD R15, R20, R15 ;  /* 0x0000000f140f7221 */ /* 0x000fca0000000000 */
[----:B------:R-:W1:Y:S02]  /*0720*/  SHFL.BFLY PT, R4, R15, 0x10, 0x1f ;  /* 0x0e001f000f047f89 */ /* 0x000e6400000e0000 */
[----:B-1----:R-:W-:-:S05]  /*0730*/  FADD R4, R15, R4 ;  /* 0x000000040f047221 */ /* 0x002fca0000000000 */
        /* <DEDUP_REMOVED lines=8> */
[----:B------:R-:W-:Y:S01]  /*07c0*/  @!P1 STS [R8+UR4], R7 ;  /* 0x0000000708009988 */ /* 0x000fe20008000804 */
[----:B------:R-:W-:Y:S06]  /*07d0*/  BAR.SYNC.DEFER_BLOCKING 0x0 ;  /* 0x0000000000007b1d */ /* 0x000fec0000010000 */
[----:B------:R-:W1:Y:S04]  /*07e0*/  @!P2 LDS R2, [R0+UR4] ;  /* 0x000000040002a984 */ /* 0x000e680008000800 */
[----:B-1----:R-:W1:Y:S02]  /*07f0*/  SHFL.BFLY PT, R9, R2, 0x1, 0x1f ;  /* 0x0c201f0002097f89 */ /* 0x002e6400000e0000 */
[----:B-1----:R-:W-:-:S05]  /*0800*/  FADD R9, R2, R9 ;  /* 0x0000000902097221 */ /* 0x002fca0000000000 */
[----:B------:R1:W-:Y:S01]  /*0810*/  @P0 STS [R0+UR4], R9 ;  /* 0x0000000900000988 */ /* 0x0003e20008000804 */
[----:B------:R-:W-:Y:S01]  /*0820*/  BAR.SYNC.DEFER_BLOCKING 0x0 ;  /* 0x0000000000007b1d */ /* 0x000fe20000010000 */
[----:B------:R-:W-:-:S05]  /*0830*/  LOP3.LUT P0, RZ, R14, 0x3f, RZ, 0xc0, !PT ;  /* 0x0000003f0eff7812 */ /* 0x000fca000780c0ff */
[----:B------:R-:W2:Y:S02]  /*0840*/  LDS R4, [UR4] ;  /* 0x00000004ff047984 */ /* 0x000ea40008000800 */
[----:B------:R-:W-:Y:S06]  /*0850*/  BAR.SYNC.DEFER_BLOCKING 0x0 ;  /* 0x0000000000007b1d */ /* 0x000fec0000010000 */
[----:B-1----:R-:W-:Y:S05]  /*0860*/  @P0 EXIT ;  /* 0x000000000000094d */ /* 0x002fea0003800000 */
[----:B------:R-:W0:Y:S01]  /*0870*/  LDC.64 R2, c[0x0][0x210] ;  /* 0x00008400ff027b82 */ /* 0x000e220000000a00 */
[----:B--2---:R-:W-:-:S04]  /*0880*/  FADD R4, RZ, R4 ;  /* 0x00000004ff047221 */ /* 0x004fc80000000000 */
[----:B------:R-:W-:-:S05]  /*0890*/  FMUL R5, R4, 0.00390625 ;  /* 0x3b80000004057820 */ /* 0x000fca0000400000 */
[----:B0-----:R-:W-:Y:S01]  /*08a0*/  STG.E desc[UR6][R2.64], R5 ;  /* 0x0000000502007986 */ /* 0x001fe2000c101906 */
[----:B------:R-:W-:Y:S05]  /*08b0*/  EXIT ;  /* 0x000000000000794d */ /* 0x000fea0003800000 */
.L_x_0:
[----:B------:R-:W-:-:S00]  /*08c0*/  BRA `(.L_x_0) ;  /* 0xfffffffc00fc7947 */ /* 0x000fc0000383ffff */
[----:B------:R-:W-:-:S00]  /*08d0*/  NOP ;  /* 0x0000000000007918 */ /* 0x000fc00000000000 */
        /* <DEDUP_REMOVED lines=10> */
.L_x_1:


//--------------------- .nv.shared.triton_per_fused__to_copy_abs_add_div_le_max_mean_mul_pow_rsub_sub_0 --------------------------
	.section	.nv.shared.triton_per_fused__to_copy_abs_add_div_le_max_mean_mul_pow_rsub_sub_0,"aw",@nobits
	.sectionflags	@""
	.align	16
	.zero		1024


//--------------------- .nv.constant0.triton_per_fused__to_copy_abs_add_div_le_max_mean_mul_pow_rsub_sub_0 --------------------------
	.section	.nv.constant0.triton_per_fused__to_copy_abs_add_div_le_max_mean_mul_pow_rsub_sub_0,"a",@progbits
	.sectionflags	@""
	.align	4
.nv.constant0.triton_per_fused__to_copy_abs_add_div_le_max_mean_mul_pow_rsub_sub_0:
	.zero		556
